//
// Generated by NVIDIA NVVM Compiler
//
// Compiler Build ID: CL-36424714
// Cuda compilation tools, release 13.0, V13.0.88
// Based on NVVM 20.0.0
//

.version 9.0
.target sm_100
.address_size 64

	// .globl	_Z11parallelBFSiiPiS_S_S_S_
.extern .shared .align 16 .b8 queues[];

.visible .entry _Z11parallelBFSiiPiS_S_S_S_(
	.param .u32 _Z11parallelBFSiiPiS_S_S_S__param_0,
	.param .u32 _Z11parallelBFSiiPiS_S_S_S__param_1,
	.param .u64 .ptr .align 1 _Z11parallelBFSiiPiS_S_S_S__param_2,
	.param .u64 .ptr .align 1 _Z11parallelBFSiiPiS_S_S_S__param_3,
	.param .u64 .ptr .align 1 _Z11parallelBFSiiPiS_S_S_S__param_4,
	.param .u64 .ptr .align 1 _Z11parallelBFSiiPiS_S_S_S__param_5,
	.param .u64 .ptr .align 1 _Z11parallelBFSiiPiS_S_S_S__param_6
)
{
	.reg .pred 	%p<10>;
	.reg .b32 	%r<41>;
	.reg .b64 	%rd<27>;

	ld.param.u32 	%r20, [_Z11parallelBFSiiPiS_S_S_S__param_0];
	ld.param.u64 	%rd10, [_Z11parallelBFSiiPiS_S_S_S__param_2];
	ld.param.u64 	%rd11, [_Z11parallelBFSiiPiS_S_S_S__param_3];
	ld.param.u64 	%rd13, [_Z11parallelBFSiiPiS_S_S_S__param_4];
	ld.param.u64 	%rd12, [_Z11parallelBFSiiPiS_S_S_S__param_5];
	ld.param.u64 	%rd14, [_Z11parallelBFSiiPiS_S_S_S__param_6];
	cvta.to.global.u64 	%rd1, %rd14;
	cvta.to.global.u64 	%rd25, %rd13;
	mov.u32 	%r21, %tid.x;
	mov.u32 	%r1, %ntid.x;
	mul.lo.s32 	%r22, %r21, %r1;
	mul.lo.s32 	%r2, %r22, %r21;
	setp.ne.s32 	%p1, %r2, 0;
	@%p1 bra 	$L__BB0_2;
	st.global.u32 	[%rd25], %r20;
	mul.wide.s32 	%rd15, %r20, 4;
	add.s64 	%rd16, %rd1, %rd15;
	mov.b32 	%r23, 1;
	st.global.u32 	[%rd16], %r23;
	mov.b32 	%r24, 0;
	st.shared.v2.u32 	[queues], {%r23, %r24};
$L__BB0_2:
	bar.sync 	0;
	ld.shared.u32 	%r32, [queues];
	setp.lt.s32 	%p2, %r32, 1;
	@%p2 bra 	$L__BB0_14;
	cvta.to.global.u64 	%rd26, %rd12;
	cvta.to.global.u64 	%rd4, %rd11;
	mov.u32 	%r35, queues;
	add.s32 	%r33, %r35, 4;
	cvta.to.global.u64 	%rd5, %rd10;
	mov.u32 	%r34, %r33;
	mov.u32 	%r36, %r35;
$L__BB0_4:
	mov.u64 	%rd6, %rd25;
	mov.u32 	%r6, %r34;
	mov.u32 	%r5, %r33;
	setp.ge.u32 	%p3, %r2, %r32;
	@%p3 bra 	$L__BB0_11;
	mov.u32 	%r37, %r2;
$L__BB0_6:
	mul.wide.s32 	%rd17, %r37, 4;
	add.s64 	%rd18, %rd6, %rd17;
	ld.global.u32 	%r27, [%rd18];
	mul.wide.s32 	%rd19, %r27, 4;
	add.s64 	%rd8, %rd4, %rd19;
	ld.global.u32 	%r39, [%rd8];
	ld.global.u32 	%r40, [%rd8+4];
	setp.ge.s32 	%p4, %r39, %r40;
	@%p4 bra 	$L__BB0_10;
$L__BB0_7:
	mul.wide.s32 	%rd20, %r39, 4;
	add.s64 	%rd21, %rd5, %rd20;
	ld.global.u32 	%r14, [%rd21];
	mul.wide.s32 	%rd22, %r14, 4;
	add.s64 	%rd9, %rd1, %rd22;
	ld.global.u32 	%r28, [%rd9];
	setp.ne.s32 	%p5, %r28, 0;
	@%p5 bra 	$L__BB0_9;
	mov.b32 	%r29, 1;
	st.global.u32 	[%rd9], %r29;
	atom.shared.add.u32 	%r30, [%r5], 1;
	mul.wide.s32 	%rd23, %r30, 4;
	add.s64 	%rd24, %rd26, %rd23;
	st.global.u32 	[%rd24], %r14;
	ld.global.u32 	%r40, [%rd8+4];
$L__BB0_9:
	add.s32 	%r39, %r39, 1;
	setp.lt.s32 	%p6, %r39, %r40;
	@%p6 bra 	$L__BB0_7;
$L__BB0_10:
	add.s32 	%r37, %r37, %r1;
	setp.lt.s32 	%p7, %r37, %r32;
	@%p7 bra 	$L__BB0_6;
$L__BB0_11:
	setp.ne.s32 	%p8, %r2, 0;
	bar.sync 	0;
	@%p8 bra 	$L__BB0_13;
	mov.b32 	%r31, 0;
	st.shared.u32 	[%r36], %r31;
$L__BB0_13:
	bar.sync 	0;
	ld.shared.u32 	%r32, [%r6];
	setp.gt.s32 	%p9, %r32, 0;
	mov.u32 	%r33, %r35;
	mov.u32 	%r34, %r36;
	mov.u32 	%r35, %r5;
	mov.u32 	%r36, %r6;
	mov.u64 	%rd25, %rd26;
	mov.u64 	%rd26, %rd6;
	@%p9 bra 	$L__BB0_4;
$L__BB0_14:
	ret;

}


// ===== COMPILED SASS (sm_100) =====

	.target	sm_100

	.elftype	@"ET_EXEC"


//--------------------- .note.nv.tkinfo           --------------------------
	.section	.note.nv.tkinfo,"",@"SHT_NOTE"
	.sectionflags	@"SHF_NOTE_NV_TKINFO"
	.tkinfo
        /*0018*/ 	.word	0x00000002
        /*0030*/ 	.string	""
        /*0030*/ 	.string	"ptxas"
        /*0030*/ 	.string	"Cuda compilation tools, release 13.0, V13.0.88"
        /*0030*/ 	.string	"Build cuda_13.0.r13.0/compiler.36424714_0"
        /*0030*/ 	.string	"-arch sm_100 -m 64 "



//--------------------- .note.nv.cuinfo           --------------------------
	.section	.note.nv.cuinfo,"",@"SHT_NOTE"
	.sectionflags	@"SHF_NOTE_NV_CUINFO"
        /*0018*/ 	.short	0x0002
        /*001a*/ 	.short	0x0064
        /*001c*/ 	.short	0x0082
	.zero		2


//--------------------- .nv.info                  --------------------------
	.section	.nv.info,"",@"SHT_CUDA_INFO"
	.align	4


	//----- nvinfo : EIATTR_REGCOUNT
	.align		4
        /*0000*/ 	.byte	0x04, 0x2f
        /*0002*/ 	.short	(.L_1 - .L_0)
	.align		4
.L_0:
        /*0004*/ 	.word	index@(_Z11parallelBFSiiPiS_S_S_S_)
        /*0008*/ 	.word	0x0000001e


	//----- nvinfo : EIATTR_FRAME_SIZE
	.align		4
.L_1:
        /*000c*/ 	.byte	0x04, 0x11
        /*000e*/ 	.short	(.L_3 - .L_2)
	.align		4
.L_2:
        /*0010*/ 	.word	index@(_Z11parallelBFSiiPiS_S_S_S_)
        /*0014*/ 	.word	0x00000000


	//----- nvinfo : EIATTR_MIN_STACK_SIZE
	.align		4
.L_3:
        /*0018*/ 	.byte	0x04, 0x12
        /*001a*/ 	.short	(.L_5 - .L_4)
	.align		4
.L_4:
        /*001c*/ 	.word	index@(_Z11parallelBFSiiPiS_S_S_S_)
        /*0020*/ 	.word	0x00000000
.L_5:


//--------------------- .nv.compat                --------------------------
	.section	.nv.compat,"",@"SHT_CUDA_COMPAT_INFO"
	.align	4
        /*0000*/ 	.byte	0x02, 0x09, 0x00, 0x00, 0x02, 0x02, 0x01, 0x00, 0x02, 0x05, 0x05, 0x00, 0x03, 0x07, 0x01, 0x01
        /*0010*/ 	.byte	0x02, 0x03, 0x00, 0x00, 0x02, 0x06, 0x01, 0x00, 0x04, 0x0b, 0x08, 0x00, 0x09, 0x00, 0x00, 0x00
        /*0020*/ 	.byte	0x00, 0x00, 0x00, 0x00


//--------------------- .nv.info._Z11parallelBFSiiPiS_S_S_S_ --------------------------
	.section	.nv.info._Z11parallelBFSiiPiS_S_S_S_,"",@"SHT_CUDA_INFO"
	.sectionflags	@""
	.align	4


	//----- nvinfo : EIATTR_CUDA_API_VERSION
	.align		4
        /*0000*/ 	.byte	0x04, 0x37
        /*0002*/ 	.short	(.L_7 - .L_6)
.L_6:
        /*0004*/ 	.word	0x00000082


	//----- nvinfo : EIATTR_KPARAM_INFO
	.align		4
.L_7:
        /*0008*/ 	.byte	0x04, 0x17
        /*000a*/ 	.short	(.L_9 - .L_8)
.L_8:
        /*000c*/ 	.word	0x00000000
        /*0010*/ 	.short	0x0006
        /*0012*/ 	.short	0x0028
        /*0014*/ 	.byte	0x00, 0xf5, 0x21, 0x00


	//----- nvinfo : EIATTR_KPARAM_INFO
	.align		4
.L_9:
        /*0018*/ 	.byte	0x04, 0x17
        /*001a*/ 	.short	(.L_11 - .L_10)
.L_10:
        /*001c*/ 	.word	0x00000000
        /*0020*/ 	.short	0x0005
        /*0022*/ 	.short	0x0020
        /*0024*/ 	.byte	0x00, 0xf5, 0x21, 0x00


	//----- nvinfo : EIATTR_KPARAM_INFO
	.align		4
.L_11:
        /*0028*/ 	.byte	0x04, 0x17
        /*002a*/ 	.short	(.L_13 - .L_12)
.L_12:
        /*002c*/ 	.word	0x00000000
        /*0030*/ 	.short	0x0004
        /*0032*/ 	.short	0x0018
        /*0034*/ 	.byte	0x00, 0xf5, 0x21, 0x00


	//----- nvinfo : EIATTR_KPARAM_INFO
	.align		4
.L_13:
        /*0038*/ 	.byte	0x04, 0x17
        /*003a*/ 	.short	(.L_15 - .L_14)
.L_14:
        /*003c*/ 	.word	0x00000000
        /*0040*/ 	.short	0x0003
        /*0042*/ 	.short	0x0010
        /*0044*/ 	.byte	0x00, 0xf5, 0x21, 0x00


	//----- nvinfo : EIATTR_KPARAM_INFO
	.align		4
.L_15:
        /*0048*/ 	.byte	0x04, 0x17
        /*004a*/ 	.short	(.L_17 - .L_16)
.L_16:
        /*004c*/ 	.word	0x00000000
        /*0050*/ 	.short	0x0002
        /*0052*/ 	.short	0x0008
        /*0054*/ 	.byte	0x00, 0xf5, 0x21, 0x00


	//----- nvinfo : EIATTR_KPARAM_INFO
	.align		4
.L_17:
        /*0058*/ 	.byte	0x04, 0x17
        /*005a*/ 	.short	(.L_19 - .L_18)
.L_18:
        /*005c*/ 	.word	0x00000000
        /*0060*/ 	.short	0x0001
        /*0062*/ 	.short	0x0004
        /*0064*/ 	.byte	0x00, 0xf0, 0x11, 0x00


	//----- nvinfo : EIATTR_KPARAM_INFO
	.align		4
.L_19:
        /*0068*/ 	.byte	0x04, 0x17
        /*006a*/ 	.short	(.L_21 - .L_20)
.L_20:
        /*006c*/ 	.word	0x00000000
        /*0070*/ 	.short	0x0000
        /*0072*/ 	.short	0x0000
        /*0074*/ 	.byte	0x00, 0xf0, 0x11, 0x00


	//----- nvinfo : EIATTR_SPARSE_MMA_MASK
	.align		4
.L_21:
        /*0078*/ 	.byte	0x03, 0x50
        /*007a*/ 	.short	0x0000


	//----- nvinfo : EIATTR_MAXREG_COUNT
	.align		4
        /*007c*/ 	.byte	0x03, 0x1b
        /*007e*/ 	.short	0x00ff


	//----- nvinfo : EIATTR_NUM_BARRIERS
	.align		4
        /*0080*/ 	.byte	0x02, 0x4c
        /*0082*/ 	.byte	0x01
	.zero		1


	//----- nvinfo : EIATTR_MERCURY_ISA_VERSION
	.align		4
        /*0084*/ 	.byte	0x03, 0x5f
        /*0086*/ 	.short	0x0101


	//----- nvinfo : EIATTR_INT_WARP_WIDE_INSTR_OFFSETS
	.align		4
        /*0088*/ 	.byte	0x04, 0x31
        /*008a*/ 	.short	(.L_23 - .L_22)


	//   ....[0]....
.L_22:
        /*008c*/ 	.word	0x00000430


	//   ....[1]....
        /*0090*/ 	.word	0x000004d0


	//----- nvinfo : EIATTR_VRC_CTA_INIT_COUNT
	.align		4
.L_23:
        /*0094*/ 	.byte	0x02, 0x4a
	.zero		1
	.zero		1


	//----- nvinfo : EIATTR_EXIT_INSTR_OFFSETS
	.align		4
        /*0098*/ 	.byte	0x04, 0x1c
        /*009a*/ 	.short	(.L_25 - .L_24)


	//   ....[0]....
.L_24:
        /*009c*/ 	.word	0x000001f0


	//   ....[1]....
        /*00a0*/ 	.word	0x00000670


	//----- nvinfo : EIATTR_CRS_STACK_SIZE
	.align		4
.L_25:
        /*00a4*/ 	.byte	0x04, 0x1e
        /*00a6*/ 	.short	(.L_27 - .L_26)
.L_26:
        /*00a8*/ 	.word	0x00000000


	//----- nvinfo : EIATTR_CBANK_PARAM_SIZE
	.align		4
.L_27:
        /*00ac*/ 	.byte	0x03, 0x19
        /*00ae*/ 	.short	0x0030


	//----- nvinfo : EIATTR_PARAM_CBANK
	.align		4
        /*00b0*/ 	.byte	0x04, 0x0a
        /*00b2*/ 	.short	(.L_29 - .L_28)
	.align		4
.L_28:
        /*00b4*/ 	.word	index@(.nv.constant0._Z11parallelBFSiiPiS_S_S_S_)
        /*00b8*/ 	.short	0x0380
        /*00ba*/ 	.short	0x0030


	//----- nvinfo : EIATTR_SW_WAR
	.align		4
.L_29:
        /*00bc*/ 	.byte	0x04, 0x36
        /*00be*/ 	.short	(.L_31 - .L_30)
.L_30:
        /*00c0*/ 	.word	0x00000008
.L_31:


//--------------------- .nv.callgraph             --------------------------
	.section	.nv.callgraph,"",@"SHT_CUDA_CALLGRAPH"
	.align	4
	.sectionentsize	8
	.align		4
        /*0000*/ 	.word	0x00000000
	.align		4
        /*0004*/ 	.word	0xffffffff
	.align		4
        /*0008*/ 	.word	0x00000000
	.align		4
        /*000c*/ 	.word	0xfffffffe
	.align		4
        /*0010*/ 	.word	0x00000000
	.align		4
        /*0014*/ 	.word	0xfffffffd
	.align		4
        /*0018*/ 	.word	0x00000000
	.align		4
        /*001c*/ 	.word	0xfffffffc


//--------------------- .text._Z11parallelBFSiiPiS_S_S_S_ --------------------------
	.section	.text._Z11parallelBFSiiPiS_S_S_S_,"ax",@progbits
	.align	128
        .global         _Z11parallelBFSiiPiS_S_S_S_
        .type           _Z11parallelBFSiiPiS_S_S_S_,@function
        .size           _Z11parallelBFSiiPiS_S_S_S_,(.L_x_12 - _Z11parallelBFSiiPiS_S_S_S_)
        .other          _Z11parallelBFSiiPiS_S_S_S_,@"STO_CUDA_ENTRY STV_DEFAULT"
_Z11parallelBFSiiPiS_S_S_S_:
.text._Z11parallelBFSiiPiS_S_S_S_:
[----:B------:R-:W-:Y:S01]  /*0000*/  LDC R1, c[0x0][0x37c] ;  /* 0x0000df00ff017b82 */ /* 0x000fe20000000800 */
[----:B------:R-:W0:Y:S01]  /*0010*/  S2R R3, SR_TID.X ;  /* 0x0000000000037919 */ /* 0x000e220000002100 */
[----:B------:R-:W0:Y:S01]  /*0020*/  LDCU UR12, c[0x0][0x360] ;  /* 0x00006c00ff0c77ac */ /* 0x000e220008000800 */
[----:B------:R-:W-:Y:S01]  /*0030*/  BSSY.RECONVERGENT B0, `(.L_x_0) ;  /* 0x0000015000007945 */ /* 0x000fe20003800200 */
[----:B------:R-:W1:Y:S01]  /*0040*/  LDCU.64 UR4, c[0x0][0x398] ;  /* 0x00007300ff0477ac */ /* 0x000e620008000a00 */
[----:B------:R-:W2:Y:S01]  /*0050*/  LDCU.64 UR10, c[0x0][0x358] ;  /* 0x00006b00ff0a77ac */ /* 0x000ea20008000a00 */
[----:B-1----:R-:W-:Y:S02]  /*0060*/  IMAD.U32 R2, RZ, RZ, UR4 ;  /* 0x00000004ff027e24 */ /* 0x002fe4000f8e00ff */
[----:B0-----:R-:W-:-:S04]  /*0070*/  IMAD R0, R3, UR12, RZ ;  /* 0x0000000c03007c24 */ /* 0x001fc8000f8e02ff */
[----:B------:R-:W-:Y:S02]  /*0080*/  IMAD R0, R0, R3, RZ ;  /* 0x0000000300007224 */ /* 0x000fe400078e02ff */
[----:B------:R-:W-:-:S03]  /*0090*/  IMAD.U32 R3, RZ, RZ, UR5 ;  /* 0x00000005ff037e24 */ /* 0x000fc6000f8e00ff */
[----:B------:R-:W-:-:S13]  /*00a0*/  ISETP.NE.AND P0, PT, R0, RZ, PT ;  /* 0x000000ff0000720c */ /* 0x000fda0003f05270 */
[----:B--2---:R-:W-:Y:S05]  /*00b0*/  @P0 BRA `(.L_x_1) ;  /* 0x0000000000300947 */ /* 0x004fea0003800000 */
[----:B------:R-:W0:Y:S01]  /*00c0*/  S2UR UR5, SR_CgaCtaId ;  /* 0x00000000000579c3 */ /* 0x000e220000008800 */
[----:B------:R-:W-:Y:S01]  /*00d0*/  UMOV UR4, 0x400 ;  /* 0x0000040000047882 */ /* 0x000fe20000000000 */
[----:B------:R-:W-:Y:S02]  /*00e0*/  HFMA2 R10, -RZ, RZ, 0, 5.9604644775390625e-08 ;  /* 0x00000001ff0a7431 */ /* 0x000fe400000001ff */
[----:B------:R-:W-:Y:S01]  /*00f0*/  IMAD.MOV.U32 R11, RZ, RZ, RZ ;  /* 0x000000ffff0b7224 */ /* 0x000fe200078e00ff */
[----:B------:R-:W-:-:S03]  /*0100*/  MOV R9, 0x1 ;  /* 0x0000000100097802 */ /* 0x000fc60000000f00 */
[----:B------:R-:W1:Y:S08]  /*0110*/  LDC R7, c[0x0][0x380] ;  /* 0x0000e000ff077b82 */ /* 0x000e700000000800 */
[----:B------:R-:W2:Y:S01]  /*0120*/  LDC.64 R4, c[0x0][0x3a8] ;  /* 0x0000ea00ff047b82 */ /* 0x000ea20000000a00 */
[----:B0-----:R-:W-:Y:S01]  /*0130*/  ULEA UR4, UR5, UR4, 0x18 ;  /* 0x0000000405047291 */ /* 0x001fe2000f8ec0ff */
[----:B-1----:R0:W-:Y:S08]  /*0140*/  STG.E desc[UR10][R2.64], R7 ;  /* 0x0000000702007986 */ /* 0x0021f0000c10190a */
[----:B------:R0:W-:Y:S01]  /*0150*/  STS.64 [UR4], R10 ;  /* 0x0000000aff007988 */ /* 0x0001e20008000a04 */
[----:B--2---:R-:W-:-:S05]  /*0160*/  IMAD.WIDE R4, R7, 0x4, R4 ;  /* 0x0000000407047825 */ /* 0x004fca00078e0204 */
[----:B------:R0:W-:Y:S02]  /*0170*/  STG.E desc[UR10][R4.64], R9 ;  /* 0x0000000904007986 */ /* 0x0001e4000c10190a */
.L_x_1:
[----:B------:R-:W-:Y:S05]  /*0180*/  BSYNC.RECONVERGENT B0 ;  /* 0x0000000000007941 */ /* 0x000fea0003800200 */
.L_x_0:
[----:B------:R-:W1:Y:S08]  /*0190*/  S2UR UR5, SR_CgaCtaId ;  /* 0x00000000000579c3 */ /* 0x000e700000008800 */
[----:B------:R-:W-:Y:S06]  /*01a0*/  BAR.SYNC.DEFER_BLOCKING 0x0 ;  /* 0x0000000000007b1d */ /* 0x000fec0000010000 */
[----:B------:R-:W-:-:S02]  /*01b0*/  UMOV UR4, 0x400 ;  /* 0x0000040000047882 */ /* 0x000fc40000000000 */
[----:B-1----:R-:W-:-:S09]  /*01c0*/  ULEA UR4, UR5, UR4, 0x18 ;  /* 0x0000000405047291 */ /* 0x002fd2000f8ec0ff */
[----:B------:R-:W1:Y:S02]  /*01d0*/  LDS R14, [UR4] ;  /* 0x00000004ff0e7984 */ /* 0x000e640008000800 */
[----:B-1----:R-:W-:-:S13]  /*01e0*/  ISETP.GE.AND P0, PT, R14, 0x1, PT ;  /* 0x000000010e00780c */ /* 0x002fda0003f06270 */
[----:B------:R-:W-:Y:S05]  /*01f0*/  @!P0 EXIT ;  /* 0x000000000000894d */ /* 0x000fea0003800000 */
[----:B0-----:R-:W0:Y:S01]  /*0200*/  LDC.64 R4, c[0x0][0x3a0] ;  /* 0x0000e800ff047b82 */ /* 0x001e220000000a00 */
[----:B------:R-:W-:Y:S02]  /*0210*/  UIADD3 UR5, UPT, UPT, UR4, 0x4, URZ ;  /* 0x0000000404057890 */ /* 0x000fe4000fffe0ff */
[----:B------:R-:W-:-:S05]  /*0220*/  UMOV UR7, UR4 ;  /* 0x0000000400077c82 */ /* 0x000fca0008000000 */
[----:B------:R-:W-:-:S05]  /*0230*/  UMOV UR6, UR5 ;  /* 0x0000000500067c82 */ /* 0x000fca0008000000 */
.L_x_10:
[----:B------:R-:W-:Y:S01]  /*0240*/  ISETP.GE.U32.AND P0, PT, R0, R14, PT ;  /* 0x0000000e0000720c */ /* 0x000fe20003f06070 */
[----:B------:R-:W-:Y:S01]  /*0250*/  UMOV UR8, UR5 ;  /* 0x0000000500087c82 */ /* 0x000fe20008000000 */
[----:B------:R-:W-:Y:S01]  /*0260*/  UMOV UR9, UR6 ;  /* 0x0000000600097c82 */ /* 0x000fe20008000000 */
[----:B------:R-:W-:Y:S01]  /*0270*/  BSSY.RECONVERGENT B0, `(.L_x_2) ;  /* 0x0000030000007945 */ /* 0x000fe20003800200 */
[----:B------:R-:W-:Y:S01]  /*0280*/  IMAD.MOV.U32 R6, RZ, RZ, R2 ;  /* 0x000000ffff067224 */ /* 0x000fe200078e0002 */
[----:B------:R-:W-:-:S08]  /*0290*/  MOV R7, R3 ;  /* 0x0000000300077202 */ /* 0x000fd00000000f00 */
[----:B-1----:R-:W-:Y:S05]  /*02a0*/  @P0 BRA `(.L_x_3) ;  /* 0x0000000000b00947 */ /* 0x002fea0003800000 */
[----:B------:R-:W-:-:S07]  /*02b0*/  IMAD.MOV.U32 R15, RZ, RZ, R0 ;  /* 0x000000ffff0f7224 */ /* 0x000fce00078e0000 */
.L_x_9:
[----:B------:R-:W-:Y:S01]  /*02c0*/  IMAD.WIDE R10, R15, 0x4, R2 ;  /* 0x000000040f0a7825 */ /* 0x000fe200078e0202 */
[----:B-1----:R-:W1:Y:S05]  /*02d0*/  LDC.64 R8, c[0x0][0x390] ;  /* 0x0000e400ff087b82 */ /* 0x002e6a0000000a00 */
[----:B------:R-:W1:Y:S02]  /*02e0*/  LDG.E R11, desc[UR10][R10.64] ;  /* 0x0000000a0a0b7981 */ /* 0x000e64000c1e1900 */
[----:B-1----:R-:W-:-:S05]  /*02f0*/  IMAD.WIDE R8, R11, 0x4, R8 ;  /* 0x000000040b087825 */ /* 0x002fca00078e0208 */
[----:B------:R-:W2:Y:S04]  /*0300*/  LDG.E R19, desc[UR10][R8.64] ;  /* 0x0000000a08137981 */ /* 0x000ea8000c1e1900 */
[----:B------:R-:W2:Y:S01]  /*0310*/  LDG.E R16, desc[UR10][R8.64+0x4] ;  /* 0x0000040a08107981 */ /* 0x000ea2000c1e1900 */
[----:B------:R-:W-:Y:S01]  /*0320*/  IADD3 R15, PT, PT, R15, UR12, RZ ;  /* 0x0000000c0f0f7c10 */ /* 0x000fe2000fffe0ff */
[----:B------:R-:W-:Y:S03]  /*0330*/  BSSY.RECONVERGENT B1, `(.L_x_4) ;  /* 0x0000022000017945 */ /* 0x000fe60003800200 */
[----:B------:R-:W-:Y:S02]  /*0340*/  ISETP.GE.AND P0, PT, R15, R14, PT ;  /* 0x0000000e0f00720c */ /* 0x000fe40003f06270 */
[----:B--2---:R-:W-:-:S13]  /*0350*/  ISETP.GE.AND P1, PT, R19, R16, PT ;  /* 0x000000101300720c */ /* 0x004fda0003f26270 */
[----:B------:R-:W-:Y:S05]  /*0360*/  @P1 BRA `(.L_x_5) ;  /* 0x0000000000781947 */ /* 0x000fea0003800000 */
[----:B------:R-:W1:Y:S01]  /*0370*/  LDC.64 R10, c[0x0][0x3a8] ;  /* 0x0000ea00ff0a7b82 */ /* 0x000e620000000a00 */
[----:B------:R-:W-:-:S07]  /*0380*/  IMAD.MOV.U32 R18, RZ, RZ, R16 ;  /* 0x000000ffff127224 */ /* 0x000fce00078e0010 */
[----:B------:R-:W2:Y:S02]  /*0390*/  LDC.64 R12, c[0x0][0x388] ;  /* 0x0000e200ff0c7b82 */ /* 0x000ea40000000a00 */
.L_x_8:
[----:B-12---:R-:W-:-:S06]  /*03a0*/  IMAD.WIDE R20, R19, 0x4, R12 ;  /* 0x0000000413147825 */ /* 0x006fcc00078e020c */
[----:B------:R-:W1:Y:S02]  /*03b0*/  LDG.E R21, desc[UR10][R20.64] ;  /* 0x0000000a14157981 */ /* 0x000e64000c1e1900 */
[----:B-1----:R-:W-:-:S05]  /*03c0*/  IMAD.WIDE R16, R21, 0x4, R10 ;  /* 0x0000000415107825 */ /* 0x002fca00078e020a */
[----:B------:R-:W2:Y:S01]  /*03d0*/  LDG.E R22, desc[UR10][R16.64] ;  /* 0x0000000a10167981 */ /* 0x000ea2000c1e1900 */
[----:B------:R-:W-:Y:S01]  /*03e0*/  BSSY.RECONVERGENT B2, `(.L_x_6) ;  /* 0x0000014000027945 */ /* 0x000fe20003800200 */
[----:B------:R-:W-:Y:S02]  /*03f0*/  IADD3 R19, PT, PT, R19, 0x1, RZ ;  /* 0x0000000113137810 */ /* 0x000fe40007ffe0ff */
[----:B--2---:R-:W-:-:S13]  /*0400*/  ISETP.NE.AND P1, PT, R22, RZ, PT ;  /* 0x000000ff1600720c */ /* 0x004fda0003f25270 */
[----:B------:R-:W-:Y:S05]  /*0410*/  @P1 BRA `(.L_x_7) ;  /* 0x0000000000401947 */ /* 0x000fea0003800000 */
[----:B------:R-:W1:Y:S01]  /*0420*/  S2R R23, SR_LANEID ;  /* 0x0000000000177919 */ /* 0x000e620000000000 */
[----:B------:R-:W-:Y:S01]  /*0430*/  VOTEU.ANY UR13, UPT, PT ;  /* 0x00000000000d7886 */ /* 0x000fe200038e0100 */
[----:B------:R-:W-:Y:S01]  /*0440*/  HFMA2 R27, -RZ, RZ, 0, 5.9604644775390625e-08 ;  /* 0x00000001ff1b7431 */ /* 0x000fe200000001ff */
[----:B------:R-:W1:Y:S01]  /*0450*/  FLO.U32 R24, UR13 ;  /* 0x0000000d00187d00 */ /* 0x000e6200080e0000 */
[----:B------:R-:W2:Y:S03]  /*0460*/  S2R R18, SR_LTMASK ;  /* 0x0000000000127919 */ /* 0x000ea60000003900 */
[----:B------:R-:W-:Y:S04]  /*0470*/  STG.E desc[UR10][R16.64], R27 ;  /* 0x0000001b10007986 */ /* 0x000fe8000c10190a */
[----:B------:R-:W3:Y:S01]  /*0480*/  POPC R20, UR13 ;  /* 0x0000000d00147d09 */ /* 0x000ee20008000000 */
[----:B-1----:R-:W-:-:S02]  /*0490*/  ISETP.EQ.U32.AND P1, PT, R24, R23, PT ;  /* 0x000000171800720c */ /* 0x002fc40003f22070 */
[----:B--2---:R-:W-:-:S06]  /*04a0*/  LOP3.LUT R26, R18, UR13, RZ, 0xc0, !PT ;  /* 0x0000000d121a7c12 */ /* 0x004fcc000f8ec0ff */
[----:B------:R-:W1:Y:S05]  /*04b0*/  POPC R26, R26 ;  /* 0x0000001a001a7309 */ /* 0x000e6a0000000000 */
[----:B---3--:R-:W2:Y:S04]  /*04c0*/  @P1 ATOMS.ADD R25, [UR5], R20 ;  /* 0x00000014ff19198c */ /* 0x008ea80008000005 */
[----:B--2---:R-:W1:Y:S02]  /*04d0*/  SHFL.IDX PT, R23, R25, R24, 0x1f ;  /* 0x00001f1819177589 */ /* 0x004e6400000e0000 */
[----:B-1----:R-:W-:-:S04]  /*04e0*/  IMAD.IADD R23, R23, 0x1, R26 ;  /* 0x0000000117177824 */ /* 0x002fc800078e021a */
[----:B0-----:R-:W-:-:S05]  /*04f0*/  IMAD.WIDE R22, R23, 0x4, R4 ;  /* 0x0000000417167825 */ /* 0x001fca00078e0204 */
[----:B------:R1:W-:Y:S04]  /*0500*/  STG.E desc[UR10][R22.64], R21 ;  /* 0x0000001516007986 */ /* 0x0003e8000c10190a */
[----:B------:R1:W5:Y:S02]  /*0510*/  LDG.E R18, desc[UR10][R8.64+0x4] ;  /* 0x0000040a08127981 */ /* 0x000364000c1e1900 */
.L_x_7:
[----:B------:R-:W-:Y:S05]  /*0520*/  BSYNC.RECONVERGENT B2 ;  /* 0x0000000000027941 */ /* 0x000fea0003800200 */
.L_x_6:
[----:B-----5:R-:W-:-:S13]  /*0530*/  ISETP.GE.AND P1, PT, R19, R18, PT ;  /* 0x000000121300720c */ /* 0x020fda0003f26270 */
[----:B------:R-:W-:Y:S05]  /*0540*/  @!P1 BRA `(.L_x_8) ;  /* 0xfffffffc00949947 */ /* 0x000fea000383ffff */
.L_x_5:
[----:B------:R-:W-:Y:S05]  /*0550*/  BSYNC.RECONVERGENT B1 ;  /* 0x0000000000017941 */ /* 0x000fea0003800200 */
.L_x_4:
[----:B------:R-:W-:Y:S05]  /*0560*/  @!P0 BRA `(.L_x_9) ;  /* 0xfffffffc00548947 */ /* 0x000fea000383ffff */
.L_x_3:
[----:B------:R-:W-:Y:S05]  /*0570*/  BSYNC.RECONVERGENT B0 ;  /* 0x0000000000007941 */ /* 0x000fea0003800200 */
.L_x_2:
[----:B------:R-:W-:Y:S01]  /*0580*/  BAR.SYNC.DEFER_BLOCKING 0x0 ;  /* 0x0000000000007b1d */ /* 0x000fe20000010000 */
[----:B------:R-:W-:Y:S01]  /*0590*/  ISETP.NE.AND P0, PT, R0, RZ, PT ;  /* 0x000000ff0000720c */ /* 0x000fe20003f05270 */
[----:B0-----:R-:W-:Y:S01]  /*05a0*/  IMAD.MOV.U32 R2, RZ, RZ, R4 ;  /* 0x000000ffff027224 */ /* 0x001fe200078e0004 */
[----:B------:R-:W-:Y:S01]  /*05b0*/  MOV R3, R5 ;  /* 0x0000000500037202 */ /* 0x000fe20000000f00 */
[----:B------:R-:W-:Y:S01]  /*05c0*/  IMAD.MOV.U32 R4, RZ, RZ, R6 ;  /* 0x000000ffff047224 */ /* 0x000fe200078e0006 */
[----:B------:R-:W-:Y:S01]  /*05d0*/  MOV R5, R7 ;  /* 0x0000000700057202 */ /* 0x000fe20000000f00 */
[----:B------:R-:W-:Y:S01]  /*05e0*/  UMOV UR5, UR4 ;  /* 0x0000000400057c82 */ /* 0x000fe20008000000 */
[----:B------:R-:W-:-:S07]  /*05f0*/  UMOV UR4, UR8 ;  /* 0x0000000800047c82 */ /* 0x000fce0008000000 */
[----:B------:R-:W-:Y:S01]  /*0600*/  @!P0 STS [UR7], RZ ;  /* 0x000000ffff008988 */ /* 0x000fe20008000807 */
[----:B------:R-:W-:Y:S06]  /*0610*/  BAR.SYNC.DEFER_BLOCKING 0x0 ;  /* 0x0000000000007b1d */ /* 0x000fec0000010000 */
[----:B------:R-:W0:Y:S01]  /*0620*/  LDS R14, [UR6] ;  /* 0x00000006ff0e7984 */ /* 0x000e220008000800 */
[----:B------:R-:W-:Y:S01]  /*0630*/  UMOV UR6, UR7 ;  /* 0x0000000700067c82 */ /* 0x000fe20008000000 */
[----:B------:R-:W-:Y:S01]  /*0640*/  UMOV UR7, UR9 ;  /* 0x0000000900077c82 */ /* 0x000fe20008000000 */
[----:B0-----:R-:W-:-:S13]  /*0650*/  ISETP.GT.AND P0, PT, R14, RZ, PT ;  /* 0x000000ff0e00720c */ /* 0x001fda0003f04270 */
[----:B------:R-:W-:Y:S05]  /*0660*/  @P0 BRA `(.L_x_10) ;  /* 0xfffffff800f40947 */ /* 0x000fea000383ffff */
[----:B------:R-:W-:Y:S05]  /*0670*/  EXIT ;  /* 0x000000000000794d */ /* 0x000fea0003800000 */
.L_x_11:
[----:B------:R-:W-:-:S00]  /*0680*/  BRA `(.L_x_11) ;  /* 0xfffffffc00fc7947 */ /* 0x000fc0000383ffff */
[----:B------:R-:W-:-:S00]  /*0690*/  NOP ;  /* 0x0000000000007918 */ /* 0x000fc00000000000 */
        /* <DEDUP_REMOVED lines=14> */
.L_x_12:


//--------------------- .nv.shared._Z11parallelBFSiiPiS_S_S_S_ --------------------------
	.section	.nv.shared._Z11parallelBFSiiPiS_S_S_S_,"aw",@nobits
	.sectionflags	@""
	.align	16
	.zero		1024


//--------------------- .nv.shared.reserved.0     --------------------------
	.section	.nv.shared.reserved.0,"aw",@nobits
	.weak		__nv_reservedSMEM_offset_0_alias
	.size		__nv_reservedSMEM_offset_0_alias, 0, 64
	.other		__nv_reservedSMEM_offset_0_alias,@"STO_CUDA_RESERVED_SHARED STV_DEFAULT"
__nv_reservedSMEM_offset_0_alias:
	.zero		0
	.zero		64


//--------------------- .nv.constant0._Z11parallelBFSiiPiS_S_S_S_ --------------------------
	.section	.nv.constant0._Z11parallelBFSiiPiS_S_S_S_,"a",@progbits
	.sectionflags	@""
	.align	4
.nv.constant0._Z11parallelBFSiiPiS_S_S_S_:
	.zero		944


//--------------------- SYMBOLS --------------------------

	.type		.nv.reservedSmem.offset0,@object
	.size		.nv.reservedSmem.offset0,0x4
	.type		.nv.reservedSmem.cap,@object
	.size		.nv.reservedSmem.cap,0x4
